//
// Generated by NVIDIA NVVM Compiler
//
// Compiler Build ID: CL-36424714
// Cuda compilation tools, release 13.0, V13.0.88
// Based on NVVM 20.0.0
//

.version 9.0
.target sm_100
.address_size 64

	// .globl	_Z7computefffffiffffffff
.extern .func  (.param .b32 func_retval0) vprintf
(
	.param .b64 vprintf_param_0,
	.param .b64 vprintf_param_1
)
;
.global .align 1 .b8 $str[7] = {37, 46, 49, 55, 103, 10};

.visible .entry _Z7computefffffiffffffff(
	.param .f32 _Z7computefffffiffffffff_param_0,
	.param .f32 _Z7computefffffiffffffff_param_1,
	.param .f32 _Z7computefffffiffffffff_param_2,
	.param .f32 _Z7computefffffiffffffff_param_3,
	.param .f32 _Z7computefffffiffffffff_param_4,
	.param .u32 _Z7computefffffiffffffff_param_5,
	.param .f32 _Z7computefffffiffffffff_param_6,
	.param .f32 _Z7computefffffiffffffff_param_7,
	.param .f32 _Z7computefffffiffffffff_param_8,
	.param .f32 _Z7computefffffiffffffff_param_9,
	.param .f32 _Z7computefffffiffffffff_param_10,
	.param .f32 _Z7computefffffiffffffff_param_11,
	.param .f32 _Z7computefffffiffffffff_param_12,
	.param .f32 _Z7computefffffiffffffff_param_13
)
{
	.local .align 8 .b8 	__local_depot0[8];
	.reg .b64 	%SP;
	.reg .b64 	%SPL;
	.reg .pred 	%p<5>;
	.reg .b32 	%r<8>;
	.reg .b32 	%f<79>;
	.reg .b64 	%rd<5>;
	.reg .b64 	%fd<2>;

	mov.u64 	%SPL, __local_depot0;
	cvta.local.u64 	%SP, %SPL;
	ld.param.f32 	%f78, [_Z7computefffffiffffffff_param_0];
	ld.param.f32 	%f13, [_Z7computefffffiffffffff_param_1];
	ld.param.f32 	%f14, [_Z7computefffffiffffffff_param_2];
	ld.param.f32 	%f15, [_Z7computefffffiffffffff_param_3];
	ld.param.f32 	%f16, [_Z7computefffffiffffffff_param_4];
	ld.param.u32 	%r1, [_Z7computefffffiffffffff_param_5];
	ld.param.f32 	%f5, [_Z7computefffffiffffffff_param_6];
	ld.param.f32 	%f6, [_Z7computefffffiffffffff_param_7];
	ld.param.f32 	%f7, [_Z7computefffffiffffffff_param_8];
	ld.param.f32 	%f8, [_Z7computefffffiffffffff_param_9];
	ld.param.f32 	%f9, [_Z7computefffffiffffffff_param_10];
	ld.param.f32 	%f10, [_Z7computefffffiffffffff_param_11];
	ld.param.f32 	%f11, [_Z7computefffffiffffffff_param_12];
	ld.param.f32 	%f12, [_Z7computefffffiffffffff_param_13];
	div.rn.f32 	%f17, %f13, %f14;
	mul.f32 	%f18, %f17, %f15;
	div.rn.f32 	%f19, %f18, %f16;
	mov.f32 	%f20, 0f000003DA;
	sub.f32 	%f21, %f20, %f19;
	setp.ltu.f32 	%p1, %f78, %f21;
	@%p1 bra 	$L__BB0_3;
	mul.f32 	%f22, %f5, 0f00000000;
	div.rn.f32 	%f23, %f22, %f6;
	mul.f32 	%f24, %f7, 0f00000000;
	mov.f32 	%f25, 0f00000000;
	sub.f32 	%f26, %f25, %f24;
	abs.f32 	%f27, %f26;
	mov.f32 	%f28, 0f3FB8AA3B;
	mul.rn.f32 	%f29, %f27, %f28;
	cvt.rzi.f32.f32 	%f30, %f29;
	abs.f32 	%f31, %f30;
	setp.gt.f32 	%p2, %f31, 0f42FC0000;
	mov.f32 	%f32, 0f42FC0000;
	copysign.f32 	%f33, %f30, %f32;
	selp.f32 	%f34, %f33, %f30, %p2;
	fma.rn.f32 	%f35, %f34, 0fBF317218, %f27;
	fma.rn.f32 	%f36, %f34, 0f3102E308, %f35;
	mul.f32 	%f37, %f36, 0f3FB8AA3B;
	add.f32 	%f38, %f34, 0f4B40007D;
	mov.b32 	%r2, %f38;
	shl.b32 	%r3, %r2, 23;
	mov.b32 	%f39, %r3;
	ex2.approx.ftz.f32 	%f40, %f37;
	mul.f32 	%f41, %f40, %f39;
	mov.f32 	%f42, 0fBE000000;
	div.approx.ftz.f32 	%f43, %f42, %f41;
	fma.rn.f32 	%f44, %f41, 0f40000000, %f43;
	mul.f32 	%f45, %f26, %f26;
	fma.rn.f32 	%f46, %f45, 0f363D0ADA, 0f394FFF49;
	fma.rn.f32 	%f47, %f46, %f45, 0f3C08889A;
	fma.rn.f32 	%f48, %f47, %f45, 0f3E2AAAAB;
	mul.f32 	%f49, %f45, %f48;
	fma.rn.f32 	%f50, %f49, %f26, %f26;
	setp.ge.f32 	%p3, %f27, 0f3F800000;
	copysign.f32 	%f51, %f26, %f44;
	selp.f32 	%f52, %f51, %f50, %p3;
	div.rn.f32 	%f53, %f23, %f52;
	sub.f32 	%f54, %f78, %f53;
	add.f32 	%f78, %f54, 0f00000000;
	setp.lt.s32 	%p4, %r1, 1;
	@%p4 bra 	$L__BB0_3;
	mul.f32 	%f55, %f10, %f11;
	sub.f32 	%f56, %f9, %f55;
	sub.f32 	%f57, %f8, %f56;
	fma.rn.f32 	%f58, %f57, 0f3BBB989D, 0f3F000000;
	cvt.sat.f32.f32 	%f59, %f58;
	mov.f32 	%f60, 0f4B400001;
	mov.f32 	%f61, 0f437C0000;
	fma.rm.f32 	%f62, %f59, %f61, %f60;
	add.f32 	%f63, %f62, 0fCB40007F;
	neg.f32 	%f64, %f63;
	fma.rn.f32 	%f65, %f57, 0f3FB8AA3B, %f64;
	fma.rn.f32 	%f66, %f57, 0f32A57060, %f65;
	mov.b32 	%r4, %f62;
	shl.b32 	%r5, %r4, 23;
	mov.b32 	%f67, %r5;
	ex2.approx.ftz.f32 	%f68, %f66;
	mul.f32 	%f69, %f68, %f67;
	mov.f32 	%f70, 0f55280BA7;
	sub.f32 	%f71, %f70, %f69;
	add.f32 	%f72, %f12, 0f05BDB261;
	mov.f32 	%f73, 0f79BB7A4C;
	div.rn.f32 	%f74, %f73, %f72;
	mov.f32 	%f75, 0f78390FD5;
	div.rn.f32 	%f76, %f75, %f74;
	add.f32 	%f77, %f76, 0fFB8C0167;
	add.f32 	%f78, %f77, %f71;
$L__BB0_3:
	add.u64 	%rd1, %SP, 0;
	add.u64 	%rd2, %SPL, 0;
	cvt.f64.f32 	%fd1, %f78;
	st.local.f64 	[%rd2], %fd1;
	mov.u64 	%rd3, $str;
	cvta.global.u64 	%rd4, %rd3;
	{ // callseq 0, 0
	.param .b64 param0;
	st.param.b64 	[param0], %rd4;
	.param .b64 param1;
	st.param.b64 	[param1], %rd1;
	.param .b32 retval0;
	call.uni (retval0), 
	vprintf, 
	(
	param0, 
	param1
	);
	ld.param.b32 	%r6, [retval0];
	} // callseq 0
	ret;

}


// ===== COMPILED SASS (sm_100) =====

	.target	sm_100

	.elftype	@"ET_EXEC"


//--------------------- .note.nv.tkinfo           --------------------------
	.section	.note.nv.tkinfo,"",@"SHT_NOTE"
	.sectionflags	@"SHF_NOTE_NV_TKINFO"
	.tkinfo
        /*0018*/ 	.word	0x00000002
        /*0030*/ 	.string	""
        /*0030*/ 	.string	"ptxas"
        /*0030*/ 	.string	"Cuda compilation tools, release 13.0, V13.0.88"
        /*0030*/ 	.string	"Build cuda_13.0.r13.0/compiler.36424714_0"
        /*0030*/ 	.string	"-arch sm_100 -m 64 "



//--------------------- .note.nv.cuinfo           --------------------------
	.section	.note.nv.cuinfo,"",@"SHT_NOTE"
	.sectionflags	@"SHF_NOTE_NV_CUINFO"
        /*0018*/ 	.short	0x0002
        /*001a*/ 	.short	0x0064
        /*001c*/ 	.short	0x0082
	.zero		2


//--------------------- .nv.info                  --------------------------
	.section	.nv.info,"",@"SHT_CUDA_INFO"
	.align	4


	//----- nvinfo : EIATTR_REGCOUNT
	.align		4
        /*0000*/ 	.byte	0x04, 0x2f
        /*0002*/ 	.short	(.L_2 - .L_1)
	.align		4
.L_1:
        /*0004*/ 	.word	index@(_Z7computefffffiffffffff)
        /*0008*/ 	.word	0x00000018


	//----- nvinfo : EIATTR_FRAME_SIZE
	.align		4
.L_2:
        /*000c*/ 	.byte	0x04, 0x11
        /*000e*/ 	.short	(.L_4 - .L_3)
	.align		4
.L_3:
        /*0010*/ 	.word	index@($__internal_0_$__cuda_sm3x_div_rn_noftz_f32_slowpath)
        /*0014*/ 	.word	0x00000008


	//----- nvinfo : EIATTR_FRAME_SIZE
	.align		4
.L_4:
        /*0018*/ 	.byte	0x04, 0x11
        /*001a*/ 	.short	(.L_6 - .L_5)
	.align		4
.L_5:
        /*001c*/ 	.word	index@(_Z7computefffffiffffffff)
        /*0020*/ 	.word	0x00000008


	//----- nvinfo : EIATTR_MIN_STACK_SIZE
	.align		4
.L_6:
        /*0024*/ 	.byte	0x04, 0x12
        /*0026*/ 	.short	(.L_8 - .L_7)
	.align		4
.L_7:
        /*0028*/ 	.word	index@(_Z7computefffffiffffffff)
        /*002c*/ 	.word	0x00000008
.L_8:


//--------------------- .nv.compat                --------------------------
	.section	.nv.compat,"",@"SHT_CUDA_COMPAT_INFO"
	.align	4
        /*0000*/ 	.byte	0x02, 0x09, 0x00, 0x00, 0x02, 0x02, 0x01, 0x00, 0x02, 0x05, 0x05, 0x00, 0x03, 0x07, 0x01, 0x01
        /*0010*/ 	.byte	0x02, 0x03, 0x00, 0x00, 0x02, 0x06, 0x01, 0x00, 0x04, 0x0b, 0x08, 0x00, 0x01, 0x00, 0x00, 0x00
        /*0020*/ 	.byte	0x00, 0x00, 0x00, 0x00


//--------------------- .nv.info._Z7computefffffiffffffff --------------------------
	.section	.nv.info._Z7computefffffiffffffff,"",@"SHT_CUDA_INFO"
	.sectionflags	@""
	.align	4


	//----- nvinfo : EIATTR_CUDA_API_VERSION
	.align		4
        /*0000*/ 	.byte	0x04, 0x37
        /*0002*/ 	.short	(.L_10 - .L_9)
.L_9:
        /*0004*/ 	.word	0x00000082


	//----- nvinfo : EIATTR_KPARAM_INFO
	.align		4
.L_10:
        /*0008*/ 	.byte	0x04, 0x17
        /*000a*/ 	.short	(.L_12 - .L_11)
.L_11:
        /*000c*/ 	.word	0x00000000
        /*0010*/ 	.short	0x000d
        /*0012*/ 	.short	0x0034
        /*0014*/ 	.byte	0x00, 0xf0, 0x11, 0x00


	//----- nvinfo : EIATTR_KPARAM_INFO
	.align		4
.L_12:
        /*0018*/ 	.byte	0x04, 0x17
        /*001a*/ 	.short	(.L_14 - .L_13)
.L_13:
        /*001c*/ 	.word	0x00000000
        /*0020*/ 	.short	0x000c
        /*0022*/ 	.short	0x0030
        /*0024*/ 	.byte	0x00, 0xf0, 0x11, 0x00


	//----- nvinfo : EIATTR_KPARAM_INFO
	.align		4
.L_14:
        /*0028*/ 	.byte	0x04, 0x17
        /*002a*/ 	.short	(.L_16 - .L_15)
.L_15:
        /*002c*/ 	.word	0x00000000
        /*0030*/ 	.short	0x000b
        /*0032*/ 	.short	0x002c
        /*0034*/ 	.byte	0x00, 0xf0, 0x11, 0x00


	//----- nvinfo : EIATTR_KPARAM_INFO
	.align		4
.L_16:
        /*0038*/ 	.byte	0x04, 0x17
        /*003a*/ 	.short	(.L_18 - .L_17)
.L_17:
        /*003c*/ 	.word	0x00000000
        /*0040*/ 	.short	0x000a
        /*0042*/ 	.short	0x0028
        /*0044*/ 	.byte	0x00, 0xf0, 0x11, 0x00


	//----- nvinfo : EIATTR_KPARAM_INFO
	.align		4
.L_18:
        /*0048*/ 	.byte	0x04, 0x17
        /*004a*/ 	.short	(.L_20 - .L_19)
.L_19:
        /*004c*/ 	.word	0x00000000
        /*0050*/ 	.short	0x0009
        /*0052*/ 	.short	0x0024
        /*0054*/ 	.byte	0x00, 0xf0, 0x11, 0x00


	//----- nvinfo : EIATTR_KPARAM_INFO
	.align		4
.L_20:
        /*0058*/ 	.byte	0x04, 0x17
        /*005a*/ 	.short	(.L_22 - .L_21)
.L_21:
        /*005c*/ 	.word	0x00000000
        /*0060*/ 	.short	0x0008
        /*0062*/ 	.short	0x0020
        /*0064*/ 	.byte	0x00, 0xf0, 0x11, 0x00


	//----- nvinfo : EIATTR_KPARAM_INFO
	.align		4
.L_22:
        /*0068*/ 	.byte	0x04, 0x17
        /*006a*/ 	.short	(.L_24 - .L_23)
.L_23:
        /*006c*/ 	.word	0x00000000
        /*0070*/ 	.short	0x0007
        /*0072*/ 	.short	0x001c
        /*0074*/ 	.byte	0x00, 0xf0, 0x11, 0x00


	//----- nvinfo : EIATTR_KPARAM_INFO
	.align		4
.L_24:
        /*0078*/ 	.byte	0x04, 0x17
        /*007a*/ 	.short	(.L_26 - .L_25)
.L_25:
        /*007c*/ 	.word	0x00000000
        /*0080*/ 	.short	0x0006
        /*0082*/ 	.short	0x0018
        /*0084*/ 	.byte	0x00, 0xf0, 0x11, 0x00


	//----- nvinfo : EIATTR_KPARAM_INFO
	.align		4
.L_26:
        /*0088*/ 	.byte	0x04, 0x17
        /*008a*/ 	.short	(.L_28 - .L_27)
.L_27:
        /*008c*/ 	.word	0x00000000
        /*0090*/ 	.short	0x0005
        /*0092*/ 	.short	0x0014
        /*0094*/ 	.byte	0x00, 0xf0, 0x11, 0x00


	//----- nvinfo : EIATTR_KPARAM_INFO
	.align		4
.L_28:
        /*0098*/ 	.byte	0x04, 0x17
        /*009a*/ 	.short	(.L_30 - .L_29)
.L_29:
        /*009c*/ 	.word	0x00000000
        /*00a0*/ 	.short	0x0004
        /*00a2*/ 	.short	0x0010
        /*00a4*/ 	.byte	0x00, 0xf0, 0x11, 0x00


	//----- nvinfo : EIATTR_KPARAM_INFO
	.align		4
.L_30:
        /*00a8*/ 	.byte	0x04, 0x17
        /*00aa*/ 	.short	(.L_32 - .L_31)
.L_31:
        /*00ac*/ 	.word	0x00000000
        /*00b0*/ 	.short	0x0003
        /*00b2*/ 	.short	0x000c
        /*00b4*/ 	.byte	0x00, 0xf0, 0x11, 0x00


	//----- nvinfo : EIATTR_KPARAM_INFO
	.align		4
.L_32:
        /*00b8*/ 	.byte	0x04, 0x17
        /*00ba*/ 	.short	(.L_34 - .L_33)
.L_33:
        /*00bc*/ 	.word	0x00000000
        /*00c0*/ 	.short	0x0002
        /*00c2*/ 	.short	0x0008
        /*00c4*/ 	.byte	0x00, 0xf0, 0x11, 0x00


	//----- nvinfo : EIATTR_KPARAM_INFO
	.align		4
.L_34:
        /*00c8*/ 	.byte	0x04, 0x17
        /*00ca*/ 	.short	(.L_36 - .L_35)
.L_35:
        /*00cc*/ 	.word	0x00000000
        /*00d0*/ 	.short	0x0001
        /*00d2*/ 	.short	0x0004
        /*00d4*/ 	.byte	0x00, 0xf0, 0x11, 0x00


	//----- nvinfo : EIATTR_KPARAM_INFO
	.align		4
.L_36:
        /*00d8*/ 	.byte	0x04, 0x17
        /*00da*/ 	.short	(.L_38 - .L_37)
.L_37:
        /*00dc*/ 	.word	0x00000000
        /*00e0*/ 	.short	0x0000
        /*00e2*/ 	.short	0x0000
        /*00e4*/ 	.byte	0x00, 0xf0, 0x11, 0x00


	//----- nvinfo : EIATTR_SPARSE_MMA_MASK
	.align		4
.L_38:
        /*00e8*/ 	.byte	0x03, 0x50
        /*00ea*/ 	.short	0x0000


	//----- nvinfo : EIATTR_MAXREG_COUNT
	.align		4
        /*00ec*/ 	.byte	0x03, 0x1b
        /*00ee*/ 	.short	0x00ff


	//----- nvinfo : EIATTR_EXTERNS
	.align		4
        /*00f0*/ 	.byte	0x04, 0x0f
        /*00f2*/ 	.short	(.L_40 - .L_39)


	//   ....[0]....
	.align		4
.L_39:
        /*00f4*/ 	.word	index@(vprintf)


	//----- nvinfo : EIATTR_MERCURY_ISA_VERSION
	.align		4
.L_40:
        /*00f8*/ 	.byte	0x03, 0x5f
        /*00fa*/ 	.short	0x0101


	//----- nvinfo : EIATTR_VRC_CTA_INIT_COUNT
	.align		4
        /*00fc*/ 	.byte	0x02, 0x4a
	.zero		1
	.zero		1


	//----- nvinfo : EIATTR_SYSCALL_OFFSETS
	.align		4
        /*0100*/ 	.byte	0x04, 0x46
        /*0102*/ 	.short	(.L_42 - .L_41)


	//   ....[0]....
.L_41:
        /*0104*/ 	.word	0x000009b0


	//----- nvinfo : EIATTR_EXIT_INSTR_OFFSETS
	.align		4
.L_42:
        /*0108*/ 	.byte	0x04, 0x1c
        /*010a*/ 	.short	(.L_44 - .L_43)


	//   ....[0]....
.L_43:
        /*010c*/ 	.word	0x000009c0


	//----- nvinfo : EIATTR_CRS_STACK_SIZE
	.align		4
.L_44:
        /*0110*/ 	.byte	0x04, 0x1e
        /*0112*/ 	.short	(.L_46 - .L_45)
.L_45:
        /*0114*/ 	.word	0x00000000


	//----- nvinfo : EIATTR_CBANK_PARAM_SIZE
	.align		4
.L_46:
        /*0118*/ 	.byte	0x03, 0x19
        /*011a*/ 	.short	0x0038


	//----- nvinfo : EIATTR_PARAM_CBANK
	.align		4
        /*011c*/ 	.byte	0x04, 0x0a
        /*011e*/ 	.short	(.L_48 - .L_47)
	.align		4
.L_47:
        /*0120*/ 	.word	index@(.nv.constant0._Z7computefffffiffffffff)
        /*0124*/ 	.short	0x0380
        /*0126*/ 	.short	0x0038


	//----- nvinfo : EIATTR_SW_WAR
	.align		4
.L_48:
        /*0128*/ 	.byte	0x04, 0x36
        /*012a*/ 	.short	(.L_50 - .L_49)
.L_49:
        /*012c*/ 	.word	0x00000008
.L_50:


//--------------------- .nv.callgraph             --------------------------
	.section	.nv.callgraph,"",@"SHT_CUDA_CALLGRAPH"
	.align	4
	.sectionentsize	8
	.align		4
        /*0000*/ 	.word	0x00000000
	.align		4
        /*0004*/ 	.word	0xffffffff
	.align		4
        /*0008*/ 	.word	index@(_Z7computefffffiffffffff)
	.align		4
        /*000c*/ 	.word	index@(vprintf)
	.align		4
        /*0010*/ 	.word	0x00000000
	.align		4
        /*0014*/ 	.word	0xfffffffe
	.align		4
        /*0018*/ 	.word	0x00000000
	.align		4
        /*001c*/ 	.word	0xfffffffd
	.align		4
        /*0020*/ 	.word	0x00000000
	.align		4
        /*0024*/ 	.word	0xfffffffc


//--------------------- .nv.constant4             --------------------------
	.section	.nv.constant4,"a",@progbits
	.align	8
	.align		8
.nv.constant4:
        /*0000*/ 	.dword	vprintf
	.align		8
        /*0008*/ 	.dword	$str


//--------------------- .text._Z7computefffffiffffffff --------------------------
	.section	.text._Z7computefffffiffffffff,"ax",@progbits
	.align	128
        .global         _Z7computefffffiffffffff
        .type           _Z7computefffffiffffffff,@function
        .size           _Z7computefffffiffffffff,(.L_x_17 - _Z7computefffffiffffffff)
        .other          _Z7computefffffiffffffff,@"STO_CUDA_ENTRY STV_DEFAULT"
_Z7computefffffiffffffff:
.text._Z7computefffffiffffffff:
[----:B------:R-:W0:Y:S08]  /*0000*/  LDC R1, c[0x0][0x37c] ;  /* 0x0000df00ff017b82 */ /* 0x000e300000000800 */
[----:B------:R-:W1:Y:S01]  /*0010*/  LDC R4, c[0x0][0x388] ;  /* 0x0000e200ff047b82 */ /* 0x000e620000000800 */
[----:B------:R-:W2:Y:S01]  /*0020*/  LDCU UR6, c[0x0][0x384] ;  /* 0x00007080ff0677ac */ /* 0x000ea20008000800 */
[----:B0-----:R-:W-:Y:S01]  /*0030*/  IADD3 R1, PT, PT, R1, -0x8, RZ ;  /* 0xfffffff801017810 */ /* 0x001fe20007ffe0ff */
[----:B------:R-:W0:Y:S01]  /*0040*/  LDCU UR4, c[0x0][0x2f8] ;  /* 0x00005f00ff0477ac */ /* 0x000e220008000800 */
[----:B------:R-:W3:Y:S01]  /*0050*/  LDCU UR5, c[0x0][0x2fc] ;  /* 0x00005f80ff0577ac */ /* 0x000ee20008000800 */
[----:B------:R-:W4:Y:S01]  /*0060*/  LDCU UR7, c[0x0][0x380] ;  /* 0x00007000ff0777ac */ /* 0x000f220008000800 */
[----:B--2---:R-:W-:-:S02]  /*0070*/  MOV R5, UR6 ;  /* 0x0000000600057c02 */ /* 0x004fc40008000f00 */
[----:B0-----:R-:W-:Y:S01]  /*0080*/  IADD3 R6, P1, PT, R1, UR4, RZ ;  /* 0x0000000401067c10 */ /* 0x001fe2000ff3e0ff */
[----:B-1----:R-:W0:Y:S03]  /*0090*/  MUFU.RCP R0, R4 ;  /* 0x0000000400007308 */ /* 0x002e260000001000 */
[----:B---3--:R-:W-:-:S05]  /*00a0*/  IADD3.X R7, PT, PT, RZ, UR5, RZ, P1, !PT ;  /* 0x00000005ff077c10 */ /* 0x008fca0008ffe4ff */
[----:B------:R-:W1:Y:S01]  /*00b0*/  FCHK P0, R5, R4 ;  /* 0x0000000405007302 */ /* 0x000e620000000000 */
[----:B0-----:R-:W-:-:S04]  /*00c0*/  FFMA R3, R0, -R4, 1 ;  /* 0x3f80000000037423 */ /* 0x001fc80000000804 */
[----:B------:R-:W-:-:S04]  /*00d0*/  FFMA R0, R0, R3, R0 ;  /* 0x0000000300007223 */ /* 0x000fc80000000000 */
[----:B------:R-:W-:-:S04]  /*00e0*/  FFMA R3, R0, UR6, RZ ;  /* 0x0000000600037c23 */ /* 0x000fc800080000ff */
[----:B------:R-:W-:-:S04]  /*00f0*/  FFMA R2, R3, -R4, UR6 ;  /* 0x0000000603027e23 */ /* 0x000fc80008000804 */
[----:B------:R-:W-:Y:S01]  /*0100*/  FFMA R2, R0, R2, R3 ;  /* 0x0000000200027223 */ /* 0x000fe20000000003 */
[----:B----4-:R-:W-:Y:S01]  /*0110*/  IMAD.U32 R0, RZ, RZ, UR7 ;  /* 0x00000007ff007e24 */ /* 0x010fe2000f8e00ff */
[----:B-1----:R-:W-:Y:S06]  /*0120*/  @!P0 BRA `(.L_x_0) ;  /* 0x0000000000108947 */ /* 0x002fec0003800000 */
[----:B------:R-:W0:Y:S01]  /*0130*/  LDC R2, c[0x0][0x384] ;  /* 0x0000e100ff027b82 */ /* 0x000e220000000800 */
[----:B------:R-:W-:-:S07]  /*0140*/  MOV R8, 0x170 ;  /* 0x0000017000087802 */ /* 0x000fce0000000f00 */
[----:B------:R-:W1:Y:S02]  /*0150*/  LDC R3, c[0x0][0x388] ;  /* 0x0000e200ff037b82 */ /* 0x000e640000000800 */
[----:B01----:R-:W-:Y:S05]  /*0160*/  CALL.REL.NOINC `($__internal_0_$__cuda_sm3x_div_rn_noftz_f32_slowpath) ;  /* 0x0000000800187944 */ /* 0x003fea0003c00000 */
.L_x_0:
[----:B------:R-:W0:Y:S01]  /*0170*/  LDC R9, c[0x0][0x390] ;  /* 0x0000e400ff097b82 */ /* 0x000e220000000800 */
[----:B------:R-:W1:Y:S02]  /*0180*/  LDCU UR4, c[0x0][0x38c] ;  /* 0x00007180ff0477ac */ /* 0x000e640008000800 */
[----:B-1----:R-:W-:Y:S01]  /*0190*/  FMUL R2, R2, UR4 ;  /* 0x0000000402027c20 */ /* 0x002fe20008400000 */
[----:B0-----:R-:W0:Y:S08]  /*01a0*/  MUFU.RCP R3, R9 ;  /* 0x0000000900037308 */ /* 0x001e300000001000 */
[----:B------:R-:W1:Y:S01]  /*01b0*/  FCHK P0, R2, R9 ;  /* 0x0000000902007302 */ /* 0x000e620000000000 */
[----:B0-----:R-:W-:-:S04]  /*01c0*/  FFMA R4, R3, -R9, 1 ;  /* 0x3f80000003047423 */ /* 0x001fc80000000809 */
[----:B------:R-:W-:-:S04]  /*01d0*/  FFMA R3, R3, R4, R3 ;  /* 0x0000000403037223 */ /* 0x000fc80000000003 */
[----:B------:R-:W-:-:S04]  /*01e0*/  FFMA R4, R2, R3, RZ ;  /* 0x0000000302047223 */ /* 0x000fc800000000ff */
[----:B------:R-:W-:-:S04]  /*01f0*/  FFMA R5, R4, -R9, R2 ;  /* 0x8000000904057223 */ /* 0x000fc80000000002 */
[----:B------:R-:W-:Y:S01]  /*0200*/  FFMA R3, R3, R5, R4 ;  /* 0x0000000503037223 */ /* 0x000fe20000000004 */
[----:B-1----:R-:W-:Y:S06]  /*0210*/  @!P0 BRA `(.L_x_1) ;  /* 0x0000000000108947 */ /* 0x002fec0003800000 */
[----:B------:R-:W0:Y:S01]  /*0220*/  LDC R3, c[0x0][0x390] ;  /* 0x0000e400ff037b82 */ /* 0x000e220000000800 */
[----:B------:R-:W-:-:S07]  /*0230*/  MOV R8, 0x250 ;  /* 0x0000025000087802 */ /* 0x000fce0000000f00 */
[----:B0-----:R-:W-:Y:S05]  /*0240*/  CALL.REL.NOINC `($__internal_0_$__cuda_sm3x_div_rn_noftz_f32_slowpath) ;  /* 0x0000000400e07944 */ /* 0x001fea0003c00000 */
[----:B------:R-:W-:-:S07]  /*0250*/  MOV R3, R2 ;  /* 0x0000000200037202 */ /* 0x000fce0000000f00 */
.L_x_1:
[----:B------:R-:W0:Y:S01]  /*0260*/  LDCU UR4, c[0x0][0x380] ;  /* 0x00007000ff0477ac */ /* 0x000e220008000800 */
[----:B------:R-:W-:-:S05]  /*0270*/  FADD R3, -R3, 1.3816802858242696319e-42 ;  /* 0x000003da03037421 */ /* 0x000fca0000000100 */
[----:B0-----:R-:W-:-:S13]  /*0280*/  FSETP.GTU.AND P0, PT, R3, UR4, PT ;  /* 0x0000000403007c0b */ /* 0x001fda000bf0c000 */
[----:B------:R-:W-:Y:S05]  /*0290*/  @P0 BRA `(.L_x_2) ;  /* 0x0000000400a40947 */ /* 0x000fea0003800000 */
[----:B------:R-:W0:Y:S02]  /*02a0*/  LDC.64 R4, c[0x0][0x398] ;  /* 0x0000e600ff047b82 */ /* 0x000e240000000a00 */
[----:B0-----:R-:W0:Y:S01]  /*02b0*/  MUFU.RCP R2, R5 ;  /* 0x0000000500027308 */ /* 0x001e220000001000 */
[----:B------:R-:W-:-:S07]  /*02c0*/  FMUL R0, RZ, R4 ;  /* 0x00000004ff007220 */ /* 0x000fce0000400000 */
        /* <DEDUP_REMOVED lines=8> */
[----:B------:R-:W-:Y:S01]  /*0350*/  IMAD.MOV.U32 R2, RZ, RZ, R0 ;  /* 0x000000ffff027224 */ /* 0x000fe200078e0000 */
[----:B------:R-:W-:-:S07]  /*0360*/  MOV R8, 0x380 ;  /* 0x0000038000087802 */ /* 0x000fce0000000f00 */
[----:B0-----:R-:W-:Y:S05]  /*0370*/  CALL.REL.NOINC `($__internal_0_$__cuda_sm3x_div_rn_noftz_f32_slowpath) ;  /* 0x0000000400947944 */ /* 0x001fea0003c00000 */
.L_x_3:
[----:B------:R-:W0:Y:S01]  /*0380*/  LDCU UR4, c[0x0][0x3a0] ;  /* 0x00007400ff0477ac */ /* 0x000e220008000800 */
[----:B------:R-:W-:Y:S02]  /*0390*/  HFMA2 R4, -RZ, RZ, 3.4921875, 0 ;  /* 0x42fc0000ff047431 */ /* 0x000fe400000001ff */
[----:B------:R-:W-:Y:S02]  /*03a0*/  IMAD.MOV.U32 R10, RZ, RZ, 0x363d0ada ;  /* 0x363d0adaff0a7424 */ /* 0x000fe400078e00ff */
[----:B0-----:R-:W-:-:S04]  /*03b0*/  FFMA R0, RZ, -UR4, RZ ;  /* 0x80000004ff007c23 */ /* 0x001fc800080000ff */
[C---:B------:R-:W-:Y:S01]  /*03c0*/  FMUL R3, |R0|.reuse, 1.4426950216293334961 ;  /* 0x3fb8aa3b00037820 */ /* 0x040fe20000400200 */
[----:B------:R-:W-:-:S04]  /*03d0*/  FMUL R9, R0, R0 ;  /* 0x0000000000097220 */ /* 0x000fc80000400000 */
[C---:B------:R-:W-:Y:S01]  /*03e0*/  FFMA R10, R9.reuse, R10, 0.00019836159481201320887 ;  /* 0x394fff49090a7423 */ /* 0x040fe2000000000a */
[----:B------:R-:W0:Y:S03]  /*03f0*/  FRND.TRUNC R3, R3 ;  /* 0x0000000300037307 */ /* 0x000e26000020d000 */
[----:B------:R-:W-:-:S04]  /*0400*/  FFMA R10, R9, R10, 0.0083333496004343032837 ;  /* 0x3c08889a090a7423 */ /* 0x000fc8000000000a */
[----:B------:R-:W-:-:S04]  /*0410*/  FFMA R10, R9, R10, 0.16666667163372039795 ;  /* 0x3e2aaaab090a7423 */ /* 0x000fc8000000000a */
[----:B------:R-:W-:Y:S01]  /*0420*/  FMUL R9, R9, R10 ;  /* 0x0000000a09097220 */ /* 0x000fe20000400000 */
[----:B0-----:R-:W-:Y:S02]  /*0430*/  FSETP.GT.AND P0, PT, |R3|, 126, PT ;  /* 0x42fc00000300780b */ /* 0x001fe40003f04200 */
[----:B------:R-:W-:-:S04]  /*0440*/  LOP3.LUT R4, R4, 0x80000000, R3, 0xb8, !PT ;  /* 0x8000000004047812 */ /* 0x000fc800078eb803 */
[----:B------:R-:W-:Y:S02]  /*0450*/  FSEL R5, R4, R3, P0 ;  /* 0x0000000304057208 */ /* 0x000fe40000000000 */
[----:B------:R-:W-:-:S03]  /*0460*/  FSETP.GE.AND P0, PT, |R0|, 1, PT ;  /* 0x3f8000000000780b */ /* 0x000fc60003f06200 */
[----:B------:R-:W-:-:S04]  /*0470*/  FFMA R4, R5, -0.69314718246459960938, |R0| ;  /* 0xbf31721805047823 */ /* 0x000fc80000000400 */
[C---:B------:R-:W-:Y:S01]  /*0480*/  FFMA R4, R5.reuse, 1.9046542121259335545e-09, R4 ;  /* 0x3102e30805047823 */ /* 0x040fe20000000004 */
[----:B------:R-:W-:-:S03]  /*0490*/  FADD R5, R5, 12583037 ;  /* 0x4b40007d05057421 */ /* 0x000fc60000000000 */
[----:B------:R-:W-:Y:S02]  /*04a0*/  FMUL R4, R4, 1.4426950216293334961 ;  /* 0x3fb8aa3b04047820 */ /* 0x000fe40000400000 */
[----:B------:R-:W-:-:S04]  /*04b0*/  SHF.L.U32 R5, R5, 0x17, RZ ;  /* 0x0000001705057819 */ /* 0x000fc800000006ff */
[----:B------:R-:W0:Y:S02]  /*04c0*/  MUFU.EX2 R4, R4 ;  /* 0x0000000400047308 */ /* 0x000e240000000800 */
[----:B0-----:R-:W-:-:S06]  /*04d0*/  FMUL R5, R5, R4 ;  /* 0x0000000405057220 */ /* 0x001fcc0000400000 */
[----:B------:R-:W0:Y:S02]  /*04e0*/  MUFU.RCP R8, R5 ;  /* 0x0000000500087308 */ /* 0x000e240000001000 */
[----:B0-----:R-:W-:-:S04]  /*04f0*/  FMUL.FTZ R8, R8, -0.125 ;  /* 0xbe00000008087820 */ /* 0x001fc80000410000 */
[----:B------:R-:W-:-:S05]  /*0500*/  FFMA R3, R5, 2, R8 ;  /* 0x4000000005037823 */ /* 0x000fca0000000008 */
[--C-:B------:R-:W-:Y:S01]  /*0510*/  LOP3.LUT R3, R3, 0x80000000, R0.reuse, 0xb8, !PT ;  /* 0x8000000003037812 */ /* 0x100fe200078eb800 */
[----:B------:R-:W-:-:S04]  /*0520*/  @!P0 FFMA R3, R0, R9, R0 ;  /* 0x0000000900038223 */ /* 0x000fc80000000000 */
[----:B------:R-:W0:Y:S08]  /*0530*/  MUFU.RCP R0, R3 ;  /* 0x0000000300007308 */ /* 0x000e300000001000 */
[----:B------:R-:W1:Y:S01]  /*0540*/  FCHK P0, R2, R3 ;  /* 0x0000000302007302 */ /* 0x000e620000000000 */
[----:B0-----:R-:W-:-:S04]  /*0550*/  FFMA R5, -R3, R0, 1 ;  /* 0x3f80000003057423 */ /* 0x001fc80000000100 */
[----:B------:R-:W-:-:S04]  /*0560*/  FFMA R0, R0, R5, R0 ;  /* 0x0000000500007223 */ /* 0x000fc80000000000 */
[----:B------:R-:W-:-:S04]  /*0570*/  FFMA R5, R0, R2, RZ ;  /* 0x0000000200057223 */ /* 0x000fc800000000ff */
[----:B------:R-:W-:-:S04]  /*0580*/  FFMA R4, -R3, R5, R2 ;  /* 0x0000000503047223 */ /* 0x000fc80000000102 */
[----:B------:R-:W-:Y:S01]  /*0590*/  FFMA R0, R0, R4, R5 ;  /* 0x0000000400007223 */ /* 0x000fe20000000005 */
[----:B-1----:R-:W-:Y:S06]  /*05a0*/  @!P0 BRA `(.L_x_4) ;  /* 0x00000000000c8947 */ /* 0x002fec0003800000 */
[----:B------:R-:W-:-:S07]  /*05b0*/  MOV R8, 0x5d0 ;  /* 0x000005d000087802 */ /* 0x000fce0000000f00 */
[----:B------:R-:W-:Y:S05]  /*05c0*/  CALL.REL.NOINC `($__internal_0_$__cuda_sm3x_div_rn_noftz_f32_slowpath) ;  /* 0x0000000400007944 */ /* 0x000fea0003c00000 */
[----:B------:R-:W-:-:S07]  /*05d0*/  MOV R0, R2 ;  /* 0x0000000200007202 */ /* 0x000fce0000000f00 */
.L_x_4:
[----:B------:R-:W0:Y:S01]  /*05e0*/  LDCU UR4, c[0x0][0x394] ;  /* 0x00007280ff0477ac */ /* 0x000e220008000800 */
[----:B------:R-:W1:Y:S01]  /*05f0*/  LDCU UR5, c[0x0][0x380] ;  /* 0x00007000ff0577ac */ /* 0x000e620008000800 */
[----:B0-----:R-:W-:Y:S01]  /*0600*/  UISETP.GE.AND UP0, UPT, UR4, 0x1, UPT ;  /* 0x000000010400788c */ /* 0x001fe2000bf06270 */
[----:B-1----:R-:W-:-:S04]  /*0610*/  FADD R0, -R0, UR5 ;  /* 0x0000000500007e21 */ /* 0x002fc80008000100 */
[----:B------:R-:W-:-:S04]  /*0620*/  FADD R0, RZ, R0 ;  /* 0x00000000ff007221 */ /* 0x000fc80000000000 */
[----:B------:R-:W-:Y:S05]  /*0630*/  BRA.U !UP0, `(.L_x_2) ;  /* 0x0000000108bc7547 */ /* 0x000fea000b800000 */
[----:B------:R-:W0:Y:S01]  /*0640*/  LDC.64 R2, c[0x0][0x3a8] ;  /* 0x0000ea00ff027b82 */ /* 0x000e220000000a00 */
[----:B------:R-:W1:Y:S01]  /*0650*/  LDCU UR4, c[0x0][0x3a4] ;  /* 0x00007480ff0477ac */ /* 0x000e620008000800 */
[----:B------:R-:W-:-:S06]  /*0660*/  IMAD.MOV.U32 R9, RZ, RZ, 0x437c0000 ;  /* 0x437c0000ff097424 */ /* 0x000fcc00078e00ff */
[----:B------:R-:W0:Y:S02]  /*0670*/  LDC.64 R4, c[0x0][0x3b0] ;  /* 0x0000ec00ff047b82 */ /* 0x000e240000000a00 */
[----:B0-----:R-:W-:Y:S01]  /*0680*/  FFMA R0, -R3, R4, R2 ;  /* 0x0000000403007223 */ /* 0x001fe20000000102 */
[----:B------:R-:W-:Y:S02]  /*0690*/  HFMA2 R3, -RZ, RZ, 0.96630859375, -0.0022525787353515625 ;  /* 0x3bbb989dff037431 */ /* 0x000fe400000001ff */
[----:B------:R-:W-:Y:S01]  /*06a0*/  FADD R5, R5, 1.7839000645871341319e-35 ;  /* 0x05bdb26105057421 */ /* 0x000fe20000000000 */
[----:B-1----:R-:W-:Y:S01]  /*06b0*/  FADD R0, -R0, UR4 ;  /* 0x0000000400007e21 */ /* 0x002fe20008000100 */
[----:B------:R-:W-:Y:S02]  /*06c0*/  UMOV UR4, 0x79bb7a4c ;  /* 0x79bb7a4c00047882 */ /* 0x000fe40000000000 */
[----:B------:R-:W0:Y:S01]  /*06d0*/  MUFU.RCP R4, R5 ;  /* 0x0000000500047308 */ /* 0x000e220000001000 */
[----:B------:R-:W-:Y:S01]  /*06e0*/  MOV R8, UR4 ;  /* 0x0000000400087c02 */ /* 0x000fe20008000f00 */
[----:B------:R-:W-:-:S06]  /*06f0*/  FFMA.SAT R2, R0, R3, 0.5 ;  /* 0x3f00000000027423 */ /* 0x000fcc0000002003 */
[----:B------:R-:W-:Y:S01]  /*0700*/  FCHK P0, R8, R5 ;  /* 0x0000000508007302 */ /* 0x000fe20000000000 */
[----:B------:R-:W-:-:S04]  /*0710*/  FFMA.RM R2, R2, R9, 12582913 ;  /* 0x4b40000102027423 */ /* 0x000fc80000004009 */
[----:B------:R-:W-:-:S04]  /*0720*/  FADD R3, R2, -12583039 ;  /* 0xcb40007f02037421 */ /* 0x000fc80000000000 */
[----:B------:R-:W-:Y:S01]  /*0730*/  FFMA R3, R0, 1.4426950216293334961, -R3 ;  /* 0x3fb8aa3b00037823 */ /* 0x000fe20000000803 */
[----:B0-----:R-:W-:-:S03]  /*0740*/  FFMA R9, -R5, R4, 1 ;  /* 0x3f80000005097423 */ /* 0x001fc60000000104 */
[----:B------:R-:W-:Y:S01]  /*0750*/  FFMA R3, R0, 1.925963033500011079e-08, R3 ;  /* 0x32a5706000037823 */ /* 0x000fe20000000003 */
[----:B------:R-:W-:Y:S01]  /*0760*/  FFMA R0, R4, R9, R4 ;  /* 0x0000000904007223 */ /* 0x000fe20000000004 */
[----:B------:R-:W-:-:S03]  /*0770*/  SHF.L.U32 R4, R2, 0x17, RZ ;  /* 0x0000001702047819 */ /* 0x000fc600000006ff */
[----:B------:R-:W-:Y:S01]  /*0780*/  FFMA R9, R0, 1.21679998482251169302e+35, RZ ;  /* 0x79bb7a4c00097823 */ /* 0x000fe200000000ff */
[----:B------:R-:W0:Y:S03]  /*0790*/  MUFU.EX2 R3, R3 ;  /* 0x0000000300037308 */ /* 0x000e260000000800 */
[----:B------:R-:W-:-:S04]  /*07a0*/  FFMA R2, -R5, R9, 1.21679998482251169302e+35 ;  /* 0x79bb7a4c05027423 */ /* 0x000fc80000000109 */
[----:B------:R-:W-:Y:S01]  /*07b0*/  FFMA R2, R0, R2, R9 ;  /* 0x0000000200027223 */ /* 0x000fe20000000009 */
[----:B0-----:R-:W-:Y:S01]  /*07c0*/  FFMA R4, R4, -R3, 1.15479999938560000000e+13 ;  /* 0x55280ba704047423 */ /* 0x001fe20000000803 */
[----:B------:R-:W-:Y:S06]  /*07d0*/  @!P0 BRA `(.L_x_5) ;  /* 0x0000000000108947 */ /* 0x000fec0003800000 */
[----:B------:R-:W-:Y:S01]  /*07e0*/  IMAD.MOV.U32 R3, RZ, RZ, R5 ;  /* 0x000000ffff037224 */ /* 0x000fe200078e0005 */
[----:B------:R-:W-:Y:S02]  /*07f0*/  MOV R2, 0x79bb7a4c ;  /* 0x79bb7a4c00027802 */ /* 0x000fe40000000f00 */
[----:B------:R-:W-:-:S07]  /*0800*/  MOV R8, 0x820 ;  /* 0x0000082000087802 */ /* 0x000fce0000000f00 */
[----:B------:R-:W-:Y:S05]  /*0810*/  CALL.REL.NOINC `($__internal_0_$__cuda_sm3x_div_rn_noftz_f32_slowpath) ;  /* 0x00000000006c7944 */ /* 0x000fea0003c00000 */
.L_x_5:
[----:B------:R-:W0:Y:S01]  /*0820*/  MUFU.RCP R3, R2 ;  /* 0x0000000200037308 */ /* 0x000e220000001000 */
[----:B------:R-:W-:Y:S02]  /*0830*/  UMOV UR4, 0x78390fd5 ;  /* 0x78390fd500047882 */ /* 0x000fe40000000000 */
[----:B------:R-:W-:-:S05]  /*0840*/  MOV R5, UR4 ;  /* 0x0000000400057c02 */ /* 0x000fca0008000f00 */
[----:B------:R-:W1:Y:S01]  /*0850*/  FCHK P0, R5, R2 ;  /* 0x0000000205007302 */ /* 0x000e620000000000 */
[----:B0-----:R-:W-:-:S04]  /*0860*/  FFMA R0, R3, -R2, 1 ;  /* 0x3f80000003007423 */ /* 0x001fc80000000802 */
[----:B------:R-:W-:-:S04]  /*0870*/  FFMA R0, R3, R0, R3 ;  /* 0x0000000003007223 */ /* 0x000fc80000000003 */
[----:B------:R-:W-:-:S04]  /*0880*/  FFMA R3, R0, 1.50140004776814597600e+34, RZ ;  /* 0x78390fd500037823 */ /* 0x000fc800000000ff */
[----:B------:R-:W-:-:S04]  /*0890*/  FFMA R8, R3, -R2, 1.50140004776814597600e+34 ;  /* 0x78390fd503087423 */ /* 0x000fc80000000802 */
[----:B------:R-:W-:Y:S01]  /*08a0*/  FFMA R0, R0, R8, R3 ;  /* 0x0000000800007223 */ /* 0x000fe20000000003 */
[----:B-1----:R-:W-:Y:S06]  /*08b0*/  @!P0 BRA `(.L_x_6) ;  /* 0x0000000000148947 */ /* 0x002fec0003800000 */
[----:B------:R-:W-:Y:S02]  /*08c0*/  IMAD.MOV.U32 R3, RZ, RZ, R2 ;  /* 0x000000ffff037224 */ /* 0x000fe400078e0002 */
[----:B------:R-:W-:Y:S01]  /*08d0*/  HFMA2 R2, -RZ, RZ, 34592, 0.0004780292510986328125 ;  /* 0x78390fd5ff027431 */ /* 0x000fe200000001ff */
[----:B------:R-:W-:-:S07]  /*08e0*/  MOV R8, 0x900 ;  /* 0x0000090000087802 */ /* 0x000fce0000000f00 */
[----:B------:R-:W-:Y:S05]  /*08f0*/  CALL.REL.NOINC `($__internal_0_$__cuda_sm3x_div_rn_noftz_f32_slowpath) ;  /* 0x0000000000347944 */ /* 0x000fea0003c00000 */
[----:B------:R-:W-:-:S07]  /*0900*/  MOV R0, R2 ;  /* 0x0000000200007202 */ /* 0x000fce0000000f00 */
.L_x_6:
[----:B------:R-:W-:-:S04]  /*0910*/  FADD R3, R0, -1.45390000621043697778e+36 ;  /* 0xfb8c016700037421 */ /* 0x000fc80000000000 */
[----:B------:R-:W-:-:S07]  /*0920*/  FADD R0, R4, R3 ;  /* 0x0000000304007221 */ /* 0x000fce0000000000 */
.L_x_2:
[----:B------:R-:W0:Y:S01]  /*0930*/  F2F.F64.F32 R2, R0 ;  /* 0x0000000000027310 */ /* 0x000e220000201800 */
[----:B------:R-:W-:Y:S01]  /*0940*/  MOV R8, 0x0 ;  /* 0x0000000000087802 */ /* 0x000fe20000000f00 */
[----:B------:R-:W1:Y:S05]  /*0950*/  LDCU.64 UR4, c[0x4][0x8] ;  /* 0x01000100ff0477ac */ /* 0x000e6a0008000a00 */
[----:B------:R-:W2:Y:S01]  /*0960*/  LDC.64 R8, c[0x4][R8] ;  /* 0x0100000008087b82 */ /* 0x000ea20000000a00 */
[----:B0-----:R0:W-:Y:S01]  /*0970*/  STL.64 [R1], R2 ;  /* 0x0000000201007387 */ /* 0x0011e20000100a00 */
[----:B-1----:R-:W-:Y:S01]  /*0980*/  IMAD.U32 R4, RZ, RZ, UR4 ;  /* 0x00000004ff047e24 */ /* 0x002fe2000f8e00ff */
[----:B------:R-:W-:-:S07]  /*0990*/  MOV R5, UR5 ;  /* 0x0000000500057c02 */ /* 0x000fce0008000f00 */
[----:B------:R-:W-:-:S07]  /*09a0*/  LEPC R20, `(.L_x_7) ;  /* 0x000000001014794e */ /* 0x000fce0000000000 */
[----:B0-2---:R-:W-:Y:S05]  /*09b0*/  CALL.ABS.NOINC R8 ;  /* 0x0000000008007343 */ /* 0x005fea0003c00000 */
.L_x_7:
[----:B------:R-:W-:Y:S05]  /*09c0*/  EXIT ;  /* 0x000000000000794d */ /* 0x000fea0003800000 */
        .weak           $__internal_0_$__cuda_sm3x_div_rn_noftz_f32_slowpath
        .type           $__internal_0_$__cuda_sm3x_div_rn_noftz_f32_slowpath,@function
        .size           $__internal_0_$__cuda_sm3x_div_rn_noftz_f32_slowpath,(.L_x_17 - $__internal_0_$__cuda_sm3x_div_rn_noftz_f32_slowpath)
$__internal_0_$__cuda_sm3x_div_rn_noftz_f32_slowpath:
[----:B------:R-:W-:Y:S02]  /*09d0*/  SHF.R.U32.HI R9, RZ, 0x17, R3 ;  /* 0x00000017ff097819 */ /* 0x000fe40000011603 */
[----:B------:R-:W-:Y:S02]  /*09e0*/  SHF.R.U32.HI R5, RZ, 0x17, R2 ;  /* 0x00000017ff057819 */ /* 0x000fe40000011602 */
[----:B------:R-:W-:Y:S02]  /*09f0*/  LOP3.LUT R14, R9, 0xff, RZ, 0xc0, !PT ;  /* 0x000000ff090e7812 */ /* 0x000fe400078ec0ff */
[----:B------:R-:W-:Y:S02]  /*0a00*/  LOP3.LUT R12, R5, 0xff, RZ, 0xc0, !PT ;  /* 0x000000ff050c7812 */ /* 0x000fe400078ec0ff */
[----:B------:R-:W-:-:S03]  /*0a10*/  IADD3 R10, PT, PT, R14, -0x1, RZ ;  /* 0xffffffff0e0a7810 */ /* 0x000fc60007ffe0ff */
[----:B------:R-:W-:Y:S01]  /*0a20*/  VIADD R9, R12, 0xffffffff ;  /* 0xffffffff0c097836 */ /* 0x000fe20000000000 */
[----:B------:R-:W-:-:S04]  /*0a30*/  ISETP.GT.U32.AND P0, PT, R10, 0xfd, PT ;  /* 0x000000fd0a00780c */ /* 0x000fc80003f04070 */
[----:B------:R-:W-:-:S13]  /*0a40*/  ISETP.GT.U32.OR P0, PT, R9, 0xfd, P0 ;  /* 0x000000fd0900780c */ /* 0x000fda0000704470 */
[----:B------:R-:W-:Y:S01]  /*0a50*/  @!P0 MOV R5, RZ ;  /* 0x000000ff00058202 */ /* 0x000fe20000000f00 */
[----:B------:R-:W-:Y:S06]  /*0a60*/  @!P0 BRA `(.L_x_8) ;  /* 0x00000000005c8947 */ /* 0x000fec0003800000 */
[----:B------:R-:W-:Y:S02]  /*0a70*/  FSETP.GTU.FTZ.AND P0, PT, |R2|, +INF , PT ;  /* 0x7f8000000200780b */ /* 0x000fe40003f1c200 */
[----:B------:R-:W-:-:S04]  /*0a80*/  FSETP.GTU.FTZ.AND P1, PT, |R3|, +INF , PT ;  /* 0x7f8000000300780b */ /* 0x000fc80003f3c200 */
[----:B------:R-:W-:-:S13]  /*0a90*/  PLOP3.LUT P0, PT, P0, P1, PT, 0xf8, 0x8f ;  /* 0x00000000008f781c */ /* 0x000fda0000703f70 */
[----:B------:R-:W-:Y:S05]  /*0aa0*/  @P0 BRA `(.L_x_9) ;  /* 0x0000000400440947 */ /* 0x000fea0003800000 */
[----:B------:R-:W-:-:S13]  /*0ab0*/  LOP3.LUT P0, RZ, R3, 0x7fffffff, R2, 0xc8, !PT ;  /* 0x7fffffff03ff7812 */ /* 0x000fda000780c802 */
[----:B------:R-:W-:Y:S05]  /*0ac0*/  @!P0 BRA `(.L_x_10) ;  /* 0x0000000400348947 */ /* 0x000fea0003800000 */
[C---:B------:R-:W-:Y:S02]  /*0ad0*/  FSETP.NEU.FTZ.AND P2, PT, |R2|.reuse, +INF , PT ;  /* 0x7f8000000200780b */ /* 0x040fe40003f5d200 */
[----:B------:R-:W-:Y:S02]  /*0ae0*/  FSETP.NEU.FTZ.AND P1, PT, |R3|, +INF , PT ;  /* 0x7f8000000300780b */ /* 0x000fe40003f3d200 */
[----:B------:R-:W-:-:S11]  /*0af0*/  FSETP.NEU.FTZ.AND P0, PT, |R2|, +INF , PT ;  /* 0x7f8000000200780b */ /* 0x000fd60003f1d200 */
[----:B------:R-:W-:Y:S05]  /*0b00*/  @!P1 BRA !P2, `(.L_x_10) ;  /* 0x0000000400249947 */ /* 0x000fea0005000000 */
[----:B------:R-:W-:-:S04]  /*0b10*/  LOP3.LUT P2, RZ, R2, 0x7fffffff, RZ, 0xc0, !PT ;  /* 0x7fffffff02ff7812 */ /* 0x000fc8000784c0ff */
[----:B------:R-:W-:-:S13]  /*0b20*/  PLOP3.LUT P1, PT, P1, P2, PT, 0x2f, 0xf2 ;  /* 0x0000000000f2781c */ /* 0x000fda0000f24577 */
[----:B------:R-:W-:Y:S05]  /*0b30*/  @P1 BRA `(.L_x_11) ;  /* 0x0000000400101947 */ /* 0x000fea0003800000 */
[----:B------:R-:W-:-:S04]  /*0b40*/  LOP3.LUT P1, RZ, R3, 0x7fffffff, RZ, 0xc0, !PT ;  /* 0x7fffffff03ff7812 */ /* 0x000fc8000782c0ff */
[----:B------:R-:W-:-:S13]  /*0b50*/  PLOP3.LUT P0, PT, P0, P1, PT, 0x2f, 0xf2 ;  /* 0x0000000000f2781c */ /* 0x000fda0000702577 */
[----:B------:R-:W-:Y:S05]  /*0b60*/  @P0 BRA `(.L_x_12) ;  /* 0x0000000000f80947 */ /* 0x000fea0003800000 */
[----:B------:R-:W-:Y:S02]  /*0b70*/  ISETP.GE.AND P0, PT, R9, RZ, PT ;  /* 0x000000ff0900720c */ /* 0x000fe40003f06270 */
[----:B------:R-:W-:-:S11]  /*0b80*/  ISETP.GE.AND P1, PT, R10, RZ, PT ;  /* 0x000000ff0a00720c */ /* 0x000fd60003f26270 */
[----:B------:R-:W-:Y:S01]  /*0b90*/  @P0 MOV R5, RZ ;  /* 0x000000ff00050202 */ /* 0x000fe20000000f00 */
[----:B------:R-:W-:Y:S02]  /*0ba0*/  @!P0 IMAD.MOV.U32 R5, RZ, RZ, -0x40 ;  /* 0xffffffc0ff058424 */ /* 0x000fe400078e00ff */
[----:B------:R-:W-:Y:S01]  /*0bb0*/  @!P0 FFMA R2, R2, 1.84467440737095516160e+19, RZ ;  /* 0x5f80000002028823 */ /* 0x000fe200000000ff */
[----:B------:R-:W-:Y:S02]  /*0bc0*/  @!P1 FFMA R3, R3, 1.84467440737095516160e+19, RZ ;  /* 0x5f80000003039823 */ /* 0x000fe400000000ff */
[----:B------:R-:W-:-:S07]  /*0bd0*/  @!P1 IADD3 R5, PT, PT, R5, 0x40, RZ ;  /* 0x0000004005059810 */ /* 0x000fce0007ffe0ff */
.L_x_8:
[----:B------:R-:W-:-:S04]  /*0be0*/  LEA R10, R14, 0xc0800000, 0x17 ;  /* 0xc08000000e0a7811 */ /* 0x000fc800078eb8ff */
[----:B------:R-:W-:Y:S01]  /*0bf0*/  IADD3 R10, PT, PT, -R10, R3, RZ ;  /* 0x000000030a0a7210 */ /* 0x000fe20007ffe1ff */
[----:B------:R-:W-:-:S03]  /*0c00*/  VIADD R3, R12, 0xffffff81 ;  /* 0xffffff810c037836 */ /* 0x000fc60000000000 */
[----:B------:R0:W1:Y:S01]  /*0c10*/  MUFU.RCP R9, R10 ;  /* 0x0000000a00097308 */ /* 0x0000620000001000 */
[----:B------:R-:W-:Y:S01]  /*0c20*/  FADD.FTZ R11, -R10, -RZ ;  /* 0x800000ff0a0b7221 */ /* 0x000fe20000010100 */
[C---:B------:R-:W-:Y:S01]  /*0c30*/  IMAD R2, R3.reuse, -0x800000, R2 ;  /* 0xff80000003027824 */ /* 0x040fe200078e0202 */
[----:B0-----:R-:W-:-:S04]  /*0c40*/  IADD3 R10, PT, PT, R3, 0x7f, -R14 ;  /* 0x0000007f030a7810 */ /* 0x001fc80007ffe80e */
[----:B------:R-:W-:Y:S01]  /*0c50*/  IADD3 R10, PT, PT, R10, R5, RZ ;  /* 0x000000050a0a7210 */ /* 0x000fe20007ffe0ff */
[----:B-1----:R-:W-:-:S04]  /*0c60*/  FFMA R12, R9, R11, 1 ;  /* 0x3f800000090c7423 */ /* 0x002fc8000000000b */
[----:B------:R-:W-:-:S04]  /*0c70*/  FFMA R16, R9, R12, R9 ;  /* 0x0000000c09107223 */ /* 0x000fc80000000009 */
[----:B------:R-:W-:-:S04]  /*0c80*/  FFMA R9, R2, R16, RZ ;  /* 0x0000001002097223 */ /* 0x000fc800000000ff */
[----:B------:R-:W-:-:S04]  /*0c90*/  FFMA R12, R11, R9, R2 ;  /* 0x000000090b0c7223 */ /* 0x000fc80000000002 */
[----:B------:R-:W-:-:S04]  /*0ca0*/  FFMA R9, R16, R12, R9 ;  /* 0x0000000c10097223 */ /* 0x000fc80000000009 */
[----:B------:R-:W-:-:S04]  /*0cb0*/  FFMA R12, R11, R9, R2 ;  /* 0x000000090b0c7223 */ /* 0x000fc80000000002 */
[----:B------:R-:W-:-:S05]  /*0cc0*/  FFMA R2, R16, R12, R9 ;  /* 0x0000000c10027223 */ /* 0x000fca0000000009 */
[----:B------:R-:W-:-:S04]  /*0cd0*/  SHF.R.U32.HI R3, RZ, 0x17, R2 ;  /* 0x00000017ff037819 */ /* 0x000fc80000011602 */
[----:B------:R-:W-:-:S04]  /*0ce0*/  LOP3.LUT R3, R3, 0xff, RZ, 0xc0, !PT ;  /* 0x000000ff03037812 */ /* 0x000fc800078ec0ff */
[----:B------:R-:W-:-:S05]  /*0cf0*/  IADD3 R11, PT, PT, R3, R10, RZ ;  /* 0x0000000a030b7210 */ /* 0x000fca0007ffe0ff */
[----:B------:R-:W-:-:S05]  /*0d00*/  VIADD R3, R11, 0xffffffff ;  /* 0xffffffff0b037836 */ /* 0x000fca0000000000 */
[----:B------:R-:W-:-:S13]  /*0d10*/  ISETP.GE.U32.AND P0, PT, R3, 0xfe, PT ;  /* 0x000000fe0300780c */ /* 0x000fda0003f06070 */
[----:B------:R-:W-:Y:S05]  /*0d20*/  @!P0 BRA `(.L_x_13) ;  /* 0x0000000000808947 */ /* 0x000fea0003800000 */
[----:B------:R-:W-:-:S13]  /*0d30*/  ISETP.GT.AND P0, PT, R11, 0xfe, PT ;  /* 0x000000fe0b00780c */ /* 0x000fda0003f04270 */
[----:B------:R-:W-:Y:S05]  /*0d40*/  @P0 BRA `(.L_x_14) ;  /* 0x00000000006c0947 */ /* 0x000fea0003800000 */
[----:B------:R-:W-:-:S13]  /*0d50*/  ISETP.GE.AND P0, PT, R11, 0x1, PT ;  /* 0x000000010b00780c */ /* 0x000fda0003f06270 */
[----:B------:R-:W-:Y:S05]  /*0d60*/  @P0 BRA `(.L_x_15) ;  /* 0x0000000000980947 */ /* 0x000fea0003800000 */
[----:B------:R-:W-:Y:S02]  /*0d70*/  ISETP.GE.AND P0, PT, R11, -0x18, PT ;  /* 0xffffffe80b00780c */ /* 0x000fe40003f06270 */
[----:B------:R-:W-:-:S11]  /*0d80*/  LOP3.LUT R2, R2, 0x80000000, RZ, 0xc0, !PT ;  /* 0x8000000002027812 */ /* 0x000fd600078ec0ff */
[----:B------:R-:W-:Y:S05]  /*0d90*/  @!P0 BRA `(.L_x_15) ;  /* 0x00000000008c8947 */ /* 0x000fea0003800000 */
[CCC-:B------:R-:W-:Y:S01]  /*0da0*/  FFMA.RZ R3, R16.reuse, R12.reuse, R9.reuse ;  /* 0x0000000c10037223 */ /* 0x1c0fe2000000c009 */
[CCC-:B------:R-:W-:Y:S01]  /*0db0*/  FFMA.RM R10, R16.reuse, R12.reuse, R9.reuse ;  /* 0x0000000c100a7223 */ /* 0x1c0fe20000004009 */
[C---:B------:R-:W-:Y:S02]  /*0dc0*/  ISETP.NE.AND P2, PT, R11.reuse, RZ, PT ;  /* 0x000000ff0b00720c */ /* 0x040fe40003f45270 */
[----:B------:R-:W-:Y:S02]  /*0dd0*/  ISETP.NE.AND P1, PT, R11, RZ, PT ;  /* 0x000000ff0b00720c */ /* 0x000fe40003f25270 */
[----:B------:R-:W-:Y:S01]  /*0de0*/  LOP3.LUT R5, R3, 0x7fffff, RZ, 0xc0, !PT ;  /* 0x007fffff03057812 */ /* 0x000fe200078ec0ff */
[----:B------:R-:W-:Y:S01]  /*0df0*/  FFMA.RP R3, R16, R12, R9 ;  /* 0x0000000c10037223 */ /* 0x000fe20000008009 */
[----:B------:R-:W-:Y:S02]  /*0e00*/  IADD3 R12, PT, PT, R11, 0x20, RZ ;  /* 0x000000200b0c7810 */ /* 0x000fe40007ffe0ff */
[----:B------:R-:W-:-:S02]  /*0e10*/  LOP3.LUT R5, R5, 0x800000, RZ, 0xfc, !PT ;  /* 0x0080000005057812 */ /* 0x000fc400078efcff */
[----:B------:R-:W-:Y:S02]  /*0e20*/  IADD3 R9, PT, PT, -R11, RZ, RZ ;  /* 0x000000ff0b097210 */ /* 0x000fe40007ffe1ff */
[----:B------:R-:W-:Y:S02]  /*0e30*/  SHF.L.U32 R12, R5, R12, RZ ;  /* 0x0000000c050c7219 */ /* 0x000fe400000006ff */
[----:B------:R-:W-:Y:S02]  /*0e40*/  FSETP.NEU.FTZ.AND P0, PT, R3, R10, PT ;  /* 0x0000000a0300720b */ /* 0x000fe40003f1d000 */
[----:B------:R-:W-:Y:S02]  /*0e50*/  SEL R10, R9, RZ, P2 ;  /* 0x000000ff090a7207 */ /* 0x000fe40001000000 */
[----:B------:R-:W-:Y:S02]  /*0e60*/  ISETP.NE.AND P1, PT, R12, RZ, P1 ;  /* 0x000000ff0c00720c */ /* 0x000fe40000f25270 */
[----:B------:R-:W-:-:S02]  /*0e70*/  SHF.R.U32.HI R10, RZ, R10, R5 ;  /* 0x0000000aff0a7219 */ /* 0x000fc40000011605 */
[----:B------:R-:W-:Y:S02]  /*0e80*/  PLOP3.LUT P0, PT, P0, P1, PT, 0xf8, 0x8f ;  /* 0x00000000008f781c */ /* 0x000fe40000703f70 */
[----:B------:R-:W-:Y:S02]  /*0e90*/  SHF.R.U32.HI R12, RZ, 0x1, R10 ;  /* 0x00000001ff0c7819 */ /* 0x000fe4000001160a */
[----:B------:R-:W-:-:S04]  /*0ea0*/  SEL R3, RZ, 0x1, !P0 ;  /* 0x00000001ff037807 */ /* 0x000fc80004000000 */
[----:B------:R-:W-:-:S04]  /*0eb0*/  LOP3.LUT R3, R3, 0x1, R12, 0xf8, !PT ;  /* 0x0000000103037812 */ /* 0x000fc800078ef80c */
[----:B------:R-:W-:-:S05]  /*0ec0*/  LOP3.LUT R3, R3, R10, RZ, 0xc0, !PT ;  /* 0x0000000a03037212 */ /* 0x000fca00078ec0ff */
[----:B------:R-:W-:-:S05]  /*0ed0*/  IMAD.IADD R3, R12, 0x1, R3 ;  /* 0x000000010c037824 */ /* 0x000fca00078e0203 */
[----:B------:R-:W-:Y:S01]  /*0ee0*/  LOP3.LUT R2, R3, R2, RZ, 0xfc, !PT ;  /* 0x0000000203027212 */ /* 0x000fe200078efcff */
[----:B------:R-:W-:Y:S06]  /*0ef0*/  BRA `(.L_x_15) ;  /* 0x0000000000347947 */ /* 0x000fec0003800000 */
.L_x_14:
[----:B------:R-:W-:-:S04]  /*0f00*/  LOP3.LUT R2, R2, 0x80000000, RZ, 0xc0, !PT ;  /* 0x8000000002027812 */ /* 0x000fc800078ec0ff */
[----:B------:R-:W-:Y:S01]  /*0f10*/  LOP3.LUT R2, R2, 0x7f800000, RZ, 0xfc, !PT ;  /* 0x7f80000002027812 */ /* 0x000fe200078efcff */
[----:B------:R-:W-:Y:S06]  /*0f20*/  BRA `(.L_x_15) ;  /* 0x0000000000287947 */ /* 0x000fec0003800000 */
.L_x_13:
[----:B------:R-:W-:Y:S01]  /*0f30*/  LEA R2, R10, R2, 0x17 ;  /* 0x000000020a027211 */ /* 0x000fe200078eb8ff */
[----:B------:R-:W-:Y:S06]  /*0f40*/  BRA `(.L_x_15) ;  /* 0x0000000000207947 */ /* 0x000fec0003800000 */
.L_x_12:
[----:B------:R-:W-:-:S04]  /*0f50*/  LOP3.LUT R2, R3, 0x80000000, R2, 0x48, !PT ;  /* 0x8000000003027812 */ /* 0x000fc800078e4802 */
[----:B------:R-:W-:Y:S01]  /*0f60*/  LOP3.LUT R2, R2, 0x7f800000, RZ, 0xfc, !PT ;  /* 0x7f80000002027812 */ /* 0x000fe200078efcff */
[----:B------:R-:W-:Y:S06]  /*0f70*/  BRA `(.L_x_15) ;  /* 0x0000000000147947 */ /* 0x000fec0003800000 */
.L_x_11:
[----:B------:R-:W-:Y:S01]  /*0f80*/  LOP3.LUT R2, R3, 0x80000000, R2, 0x48, !PT ;  /* 0x8000000003027812 */ /* 0x000fe200078e4802 */
[----:B------:R-:W-:Y:S06]  /*0f90*/  BRA `(.L_x_15) ;  /* 0x00000000000c7947 */ /* 0x000fec0003800000 */
.L_x_10:
[----:B------:R-:W0:Y:S01]  /*0fa0*/  MUFU.RSQ R2, -QNAN ;  /* 0xffc0000000027908 */ /* 0x000e220000001400 */
[----:B------:R-:W-:Y:S05]  /*0fb0*/  BRA `(.L_x_15) ;  /* 0x0000000000047947 */ /* 0x000fea0003800000 */
.L_x_9:
[----:B------:R-:W-:-:S07]  /*0fc0*/  FADD.FTZ R2, R2, R3 ;  /* 0x0000000302027221 */ /* 0x000fce0000010000 */
.L_x_15:
[----:B------:R-:W-:-:S04]  /*0fd0*/  HFMA2 R9, -RZ, RZ, 0, 0 ;  /* 0x00000000ff097431 */ /* 0x000fc800000001ff */
[----:B0-----:R-:W-:Y:S05]  /*0fe0*/  RET.REL.NODEC R8 `(_Z7computefffffiffffffff) ;  /* 0xfffffff008047950 */ /* 0x001fea0003c3ffff */
.L_x_16:
[----:B------:R-:W-:-:S00]  /*0ff0*/  BRA `(.L_x_16) ;  /* 0xfffffffc00fc7947 */ /* 0x000fc0000383ffff */
[----:B------:R-:W-:-:S00]  /*1000*/  NOP ;  /* 0x0000000000007918 */ /* 0x000fc00000000000 */
[----:B------:R-:W-:-:S00]  /*1010*/  NOP ;  /* 0x0000000000007918 */ /* 0x000fc00000000000 */
[----:B------:R-:W-:-:S00]  /*1020*/  NOP ;  /* 0x0000000000007918 */ /* 0x000fc00000000000 */
[----:B------:R-:W-:-:S00]  /*1030*/  NOP ;  /* 0x0000000000007918 */ /* 0x000fc00000000000 */
[----:B------:R-:W-:-:S00]  /*1040*/  NOP ;  /* 0x0000000000007918 */ /* 0x000fc00000000000 */
[----:B------:R-:W-:-:S00]  /*1050*/  NOP ;  /* 0x0000000000007918 */ /* 0x000fc00000000000 */
[----:B------:R-:W-:-:S00]  /*1060*/  NOP ;  /* 0x0000000000007918 */ /* 0x000fc00000000000 */
[----:B------:R-:W-:-:S00]  /*1070*/  NOP ;  /* 0x0000000000007918 */ /* 0x000fc00000000000 */
.L_x_17:


//--------------------- .nv.global.init           --------------------------
	.section	.nv.global.init,"aw",@progbits
.nv.global.init:
	.type		$str,@object
	.size		$str,(.L_0 - $str)
$str:
        /*0000*/ 	.byte	0x25, 0x2e, 0x31, 0x37, 0x67, 0x0a, 0x00
.L_0:


//--------------------- .nv.shared.reserved.0     --------------------------
	.section	.nv.shared.reserved.0,"aw",@nobits
	.weak		__nv_reservedSMEM_offset_0_alias
	.size		__nv_reservedSMEM_offset_0_alias, 0, 64
	.other		__nv_reservedSMEM_offset_0_alias,@"STO_CUDA_RESERVED_SHARED STV_DEFAULT"
__nv_reservedSMEM_offset_0_alias:
	.zero		0
	.zero		64


//--------------------- .nv.constant0._Z7computefffffiffffffff --------------------------
	.section	.nv.constant0._Z7computefffffiffffffff,"a",@progbits
	.sectionflags	@""
	.align	4
.nv.constant0._Z7computefffffiffffffff:
	.zero		952


//--------------------- SYMBOLS --------------------------

	.type		.nv.reservedSmem.offset0,@object
	.size		.nv.reservedSmem.offset0,0x4
	.type		vprintf,@function
